//
// Generated by NVIDIA NVVM Compiler
//
// Compiler Build ID: CL-36424714
// Cuda compilation tools, release 13.0, V13.0.88
// Based on NVVM 20.0.0
//

.version 9.0
.target sm_100
.address_size 64

	// .globl	_Z8Kernel_APfS_S_i
// _ZZ8Kernel_APfS_S_iE8shared_a has been demoted
// _ZZ8Kernel_APfS_S_iE8shared_b has been demoted

.visible .entry _Z8Kernel_APfS_S_i(
	.param .u64 .ptr .align 1 _Z8Kernel_APfS_S_i_param_0,
	.param .u64 .ptr .align 1 _Z8Kernel_APfS_S_i_param_1,
	.param .u64 .ptr .align 1 _Z8Kernel_APfS_S_i_param_2,
	.param .u32 _Z8Kernel_APfS_S_i_param_3
)
{
	.reg .pred 	%p<3>;
	.reg .b32 	%r<37>;
	.reg .b32 	%f<105>;
	.reg .b64 	%rd<13>;
	// demoted variable
	.shared .align 4 .b8 _ZZ8Kernel_APfS_S_iE8shared_a[4096];
	// demoted variable
	.shared .align 4 .b8 _ZZ8Kernel_APfS_S_iE8shared_b[4096];
	ld.param.u64 	%rd3, [_Z8Kernel_APfS_S_i_param_0];
	ld.param.u64 	%rd4, [_Z8Kernel_APfS_S_i_param_1];
	ld.param.u64 	%rd5, [_Z8Kernel_APfS_S_i_param_2];
	ld.param.u32 	%r19, [_Z8Kernel_APfS_S_i_param_3];
	mov.u32 	%r20, %ctaid.x;
	mov.u32 	%r21, %ctaid.y;
	mov.u32 	%r1, %tid.x;
	mov.u32 	%r2, %tid.y;
	shl.b32 	%r22, %r21, 5;
	add.s32 	%r3, %r22, %r2;
	shl.b32 	%r4, %r20, 5;
	setp.lt.s32 	%p1, %r19, 32;
	mov.f32 	%f104, 0f00000000;
	@%p1 bra 	$L__BB0_3;
	shl.b32 	%r23, %r2, 7;
	mov.u32 	%r24, _ZZ8Kernel_APfS_S_iE8shared_a;
	add.s32 	%r5, %r24, %r23;
	shl.b32 	%r25, %r1, 2;
	add.s32 	%r6, %r5, %r25;
	mov.u32 	%r26, _ZZ8Kernel_APfS_S_iE8shared_b;
	add.s32 	%r8, %r26, %r25;
	add.s32 	%r7, %r8, %r23;
	shr.s32 	%r27, %r19, 31;
	shr.u32 	%r28, %r27, 27;
	add.s32 	%r29, %r19, %r28;
	shr.s32 	%r30, %r29, 5;
	neg.s32 	%r36, %r30;
	mad.lo.s32 	%r35, %r19, %r3, %r1;
	mad.lo.s32 	%r31, %r2, %r19, %r1;
	add.s32 	%r34, %r31, %r4;
	shl.b32 	%r12, %r19, 5;
	cvta.to.global.u64 	%rd1, %rd3;
	cvta.to.global.u64 	%rd2, %rd4;
	mov.f32 	%f104, 0f00000000;
$L__BB0_2:
	mul.wide.s32 	%rd6, %r35, 4;
	add.s64 	%rd7, %rd1, %rd6;
	ld.global.f32 	%f6, [%rd7];
	st.shared.f32 	[%r6], %f6;
	mul.wide.u32 	%rd8, %r34, 4;
	add.s64 	%rd9, %rd2, %rd8;
	ld.global.f32 	%f7, [%rd9];
	st.shared.f32 	[%r7], %f7;
	bar.sync 	0;
	ld.shared.f32 	%f8, [%r5];
	ld.shared.f32 	%f9, [%r8];
	fma.rn.f32 	%f10, %f8, %f9, %f104;
	ld.shared.f32 	%f11, [%r5+4];
	ld.shared.f32 	%f12, [%r8+128];
	fma.rn.f32 	%f13, %f11, %f12, %f10;
	ld.shared.f32 	%f14, [%r5+8];
	ld.shared.f32 	%f15, [%r8+256];
	fma.rn.f32 	%f16, %f14, %f15, %f13;
	ld.shared.f32 	%f17, [%r5+12];
	ld.shared.f32 	%f18, [%r8+384];
	fma.rn.f32 	%f19, %f17, %f18, %f16;
	ld.shared.f32 	%f20, [%r5+16];
	ld.shared.f32 	%f21, [%r8+512];
	fma.rn.f32 	%f22, %f20, %f21, %f19;
	ld.shared.f32 	%f23, [%r5+20];
	ld.shared.f32 	%f24, [%r8+640];
	fma.rn.f32 	%f25, %f23, %f24, %f22;
	ld.shared.f32 	%f26, [%r5+24];
	ld.shared.f32 	%f27, [%r8+768];
	fma.rn.f32 	%f28, %f26, %f27, %f25;
	ld.shared.f32 	%f29, [%r5+28];
	ld.shared.f32 	%f30, [%r8+896];
	fma.rn.f32 	%f31, %f29, %f30, %f28;
	ld.shared.f32 	%f32, [%r5+32];
	ld.shared.f32 	%f33, [%r8+1024];
	fma.rn.f32 	%f34, %f32, %f33, %f31;
	ld.shared.f32 	%f35, [%r5+36];
	ld.shared.f32 	%f36, [%r8+1152];
	fma.rn.f32 	%f37, %f35, %f36, %f34;
	ld.shared.f32 	%f38, [%r5+40];
	ld.shared.f32 	%f39, [%r8+1280];
	fma.rn.f32 	%f40, %f38, %f39, %f37;
	ld.shared.f32 	%f41, [%r5+44];
	ld.shared.f32 	%f42, [%r8+1408];
	fma.rn.f32 	%f43, %f41, %f42, %f40;
	ld.shared.f32 	%f44, [%r5+48];
	ld.shared.f32 	%f45, [%r8+1536];
	fma.rn.f32 	%f46, %f44, %f45, %f43;
	ld.shared.f32 	%f47, [%r5+52];
	ld.shared.f32 	%f48, [%r8+1664];
	fma.rn.f32 	%f49, %f47, %f48, %f46;
	ld.shared.f32 	%f50, [%r5+56];
	ld.shared.f32 	%f51, [%r8+1792];
	fma.rn.f32 	%f52, %f50, %f51, %f49;
	ld.shared.f32 	%f53, [%r5+60];
	ld.shared.f32 	%f54, [%r8+1920];
	fma.rn.f32 	%f55, %f53, %f54, %f52;
	ld.shared.f32 	%f56, [%r5+64];
	ld.shared.f32 	%f57, [%r8+2048];
	fma.rn.f32 	%f58, %f56, %f57, %f55;
	ld.shared.f32 	%f59, [%r5+68];
	ld.shared.f32 	%f60, [%r8+2176];
	fma.rn.f32 	%f61, %f59, %f60, %f58;
	ld.shared.f32 	%f62, [%r5+72];
	ld.shared.f32 	%f63, [%r8+2304];
	fma.rn.f32 	%f64, %f62, %f63, %f61;
	ld.shared.f32 	%f65, [%r5+76];
	ld.shared.f32 	%f66, [%r8+2432];
	fma.rn.f32 	%f67, %f65, %f66, %f64;
	ld.shared.f32 	%f68, [%r5+80];
	ld.shared.f32 	%f69, [%r8+2560];
	fma.rn.f32 	%f70, %f68, %f69, %f67;
	ld.shared.f32 	%f71, [%r5+84];
	ld.shared.f32 	%f72, [%r8+2688];
	fma.rn.f32 	%f73, %f71, %f72, %f70;
	ld.shared.f32 	%f74, [%r5+88];
	ld.shared.f32 	%f75, [%r8+2816];
	fma.rn.f32 	%f76, %f74, %f75, %f73;
	ld.shared.f32 	%f77, [%r5+92];
	ld.shared.f32 	%f78, [%r8+2944];
	fma.rn.f32 	%f79, %f77, %f78, %f76;
	ld.shared.f32 	%f80, [%r5+96];
	ld.shared.f32 	%f81, [%r8+3072];
	fma.rn.f32 	%f82, %f80, %f81, %f79;
	ld.shared.f32 	%f83, [%r5+100];
	ld.shared.f32 	%f84, [%r8+3200];
	fma.rn.f32 	%f85, %f83, %f84, %f82;
	ld.shared.f32 	%f86, [%r5+104];
	ld.shared.f32 	%f87, [%r8+3328];
	fma.rn.f32 	%f88, %f86, %f87, %f85;
	ld.shared.f32 	%f89, [%r5+108];
	ld.shared.f32 	%f90, [%r8+3456];
	fma.rn.f32 	%f91, %f89, %f90, %f88;
	ld.shared.f32 	%f92, [%r5+112];
	ld.shared.f32 	%f93, [%r8+3584];
	fma.rn.f32 	%f94, %f92, %f93, %f91;
	ld.shared.f32 	%f95, [%r5+116];
	ld.shared.f32 	%f96, [%r8+3712];
	fma.rn.f32 	%f97, %f95, %f96, %f94;
	ld.shared.f32 	%f98, [%r5+120];
	ld.shared.f32 	%f99, [%r8+3840];
	fma.rn.f32 	%f100, %f98, %f99, %f97;
	ld.shared.f32 	%f101, [%r5+124];
	ld.shared.f32 	%f102, [%r8+3968];
	fma.rn.f32 	%f104, %f101, %f102, %f100;
	bar.sync 	0;
	add.s32 	%r36, %r36, 1;
	setp.ne.s32 	%p2, %r36, 0;
	add.s32 	%r35, %r35, 32;
	add.s32 	%r34, %r34, %r12;
	@%p2 bra 	$L__BB0_2;
$L__BB0_3:
	cvta.to.global.u64 	%rd10, %rd5;
	add.s32 	%r32, %r4, %r1;
	mad.lo.s32 	%r33, %r19, %r3, %r32;
	mul.wide.s32 	%rd11, %r33, 4;
	add.s64 	%rd12, %rd10, %rd11;
	st.global.f32 	[%rd12], %f104;
	ret;

}


// ===== COMPILED SASS (sm_100) =====

	.target	sm_100

	.elftype	@"ET_EXEC"


//--------------------- .note.nv.tkinfo           --------------------------
	.section	.note.nv.tkinfo,"",@"SHT_NOTE"
	.sectionflags	@"SHF_NOTE_NV_TKINFO"
	.tkinfo
        /*0018*/ 	.word	0x00000002
        /*0030*/ 	.string	""
        /*0030*/ 	.string	"ptxas"
        /*0030*/ 	.string	"Cuda compilation tools, release 13.0, V13.0.88"
        /*0030*/ 	.string	"Build cuda_13.0.r13.0/compiler.36424714_0"
        /*0030*/ 	.string	"-arch sm_100 -m 64 "



//--------------------- .note.nv.cuinfo           --------------------------
	.section	.note.nv.cuinfo,"",@"SHT_NOTE"
	.sectionflags	@"SHF_NOTE_NV_CUINFO"
        /*0018*/ 	.short	0x0002
        /*001a*/ 	.short	0x0064
        /*001c*/ 	.short	0x0082
	.zero		2


//--------------------- .nv.info                  --------------------------
	.section	.nv.info,"",@"SHT_CUDA_INFO"
	.align	4


	//----- nvinfo : EIATTR_REGCOUNT
	.align		4
        /*0000*/ 	.byte	0x04, 0x2f
        /*0002*/ 	.short	(.L_1 - .L_0)
	.align		4
.L_0:
        /*0004*/ 	.word	index@(_Z8Kernel_APfS_S_i)
        /*0008*/ 	.word	0x00000020


	//----- nvinfo : EIATTR_FRAME_SIZE
	.align		4
.L_1:
        /*000c*/ 	.byte	0x04, 0x11
        /*000e*/ 	.short	(.L_3 - .L_2)
	.align		4
.L_2:
        /*0010*/ 	.word	index@(_Z8Kernel_APfS_S_i)
        /*0014*/ 	.word	0x00000000


	//----- nvinfo : EIATTR_MIN_STACK_SIZE
	.align		4
.L_3:
        /*0018*/ 	.byte	0x04, 0x12
        /*001a*/ 	.short	(.L_5 - .L_4)
	.align		4
.L_4:
        /*001c*/ 	.word	index@(_Z8Kernel_APfS_S_i)
        /*0020*/ 	.word	0x00000000
.L_5:


//--------------------- .nv.compat                --------------------------
	.section	.nv.compat,"",@"SHT_CUDA_COMPAT_INFO"
	.align	4
        /*0000*/ 	.byte	0x02, 0x09, 0x00, 0x00, 0x02, 0x02, 0x01, 0x00, 0x02, 0x05, 0x05, 0x00, 0x03, 0x07, 0x01, 0x01
        /*0010*/ 	.byte	0x02, 0x03, 0x00, 0x00, 0x02, 0x06, 0x01, 0x00, 0x04, 0x0b, 0x08, 0x00, 0x09, 0x00, 0x00, 0x00
        /*0020*/ 	.byte	0x00, 0x00, 0x00, 0x00


//--------------------- .nv.info._Z8Kernel_APfS_S_i --------------------------
	.section	.nv.info._Z8Kernel_APfS_S_i,"",@"SHT_CUDA_INFO"
	.sectionflags	@""
	.align	4


	//----- nvinfo : EIATTR_CUDA_API_VERSION
	.align		4
        /*0000*/ 	.byte	0x04, 0x37
        /*0002*/ 	.short	(.L_7 - .L_6)
.L_6:
        /*0004*/ 	.word	0x00000082


	//----- nvinfo : EIATTR_KPARAM_INFO
	.align		4
.L_7:
        /*0008*/ 	.byte	0x04, 0x17
        /*000a*/ 	.short	(.L_9 - .L_8)
.L_8:
        /*000c*/ 	.word	0x00000000
        /*0010*/ 	.short	0x0003
        /*0012*/ 	.short	0x0018
        /*0014*/ 	.byte	0x00, 0xf0, 0x11, 0x00


	//----- nvinfo : EIATTR_KPARAM_INFO
	.align		4
.L_9:
        /*0018*/ 	.byte	0x04, 0x17
        /*001a*/ 	.short	(.L_11 - .L_10)
.L_10:
        /*001c*/ 	.word	0x00000000
        /*0020*/ 	.short	0x0002
        /*0022*/ 	.short	0x0010
        /*0024*/ 	.byte	0x00, 0xf5, 0x21, 0x00


	//----- nvinfo : EIATTR_KPARAM_INFO
	.align		4
.L_11:
        /*0028*/ 	.byte	0x04, 0x17
        /*002a*/ 	.short	(.L_13 - .L_12)
.L_12:
        /*002c*/ 	.word	0x00000000
        /*0030*/ 	.short	0x0001
        /*0032*/ 	.short	0x0008
        /*0034*/ 	.byte	0x00, 0xf5, 0x21, 0x00


	//----- nvinfo : EIATTR_KPARAM_INFO
	.align		4
.L_13:
        /*0038*/ 	.byte	0x04, 0x17
        /*003a*/ 	.short	(.L_15 - .L_14)
.L_14:
        /*003c*/ 	.word	0x00000000
        /*0040*/ 	.short	0x0000
        /*0042*/ 	.short	0x0000
        /*0044*/ 	.byte	0x00, 0xf5, 0x21, 0x00


	//----- nvinfo : EIATTR_SPARSE_MMA_MASK
	.align		4
.L_15:
        /*0048*/ 	.byte	0x03, 0x50
        /*004a*/ 	.short	0x0000


	//----- nvinfo : EIATTR_MAXREG_COUNT
	.align		4
        /*004c*/ 	.byte	0x03, 0x1b
        /*004e*/ 	.short	0x00ff


	//----- nvinfo : EIATTR_NUM_BARRIERS
	.align		4
        /*0050*/ 	.byte	0x02, 0x4c
        /*0052*/ 	.byte	0x01
	.zero		1


	//----- nvinfo : EIATTR_MERCURY_ISA_VERSION
	.align		4
        /*0054*/ 	.byte	0x03, 0x5f
        /*0056*/ 	.short	0x0101


	//----- nvinfo : EIATTR_VRC_CTA_INIT_COUNT
	.align		4
        /*0058*/ 	.byte	0x02, 0x4a
	.zero		1
	.zero		1


	//----- nvinfo : EIATTR_EXIT_INSTR_OFFSETS
	.align		4
        /*005c*/ 	.byte	0x04, 0x1c
        /*005e*/ 	.short	(.L_17 - .L_16)


	//   ....[0]....
.L_16:
        /*0060*/ 	.word	0x00000780


	//----- nvinfo : EIATTR_CBANK_PARAM_SIZE
	.align		4
.L_17:
        /*0064*/ 	.byte	0x03, 0x19
        /*0066*/ 	.short	0x001c


	//----- nvinfo : EIATTR_PARAM_CBANK
	.align		4
        /*0068*/ 	.byte	0x04, 0x0a
        /*006a*/ 	.short	(.L_19 - .L_18)
	.align		4
.L_18:
        /*006c*/ 	.word	index@(.nv.constant0._Z8Kernel_APfS_S_i)
        /*0070*/ 	.short	0x0380
        /*0072*/ 	.short	0x001c


	//----- nvinfo : EIATTR_SW_WAR
	.align		4
.L_19:
        /*0074*/ 	.byte	0x04, 0x36
        /*0076*/ 	.short	(.L_21 - .L_20)
.L_20:
        /*0078*/ 	.word	0x00000008
.L_21:


//--------------------- .nv.callgraph             --------------------------
	.section	.nv.callgraph,"",@"SHT_CUDA_CALLGRAPH"
	.align	4
	.sectionentsize	8
	.align		4
        /*0000*/ 	.word	0x00000000
	.align		4
        /*0004*/ 	.word	0xffffffff
	.align		4
        /*0008*/ 	.word	0x00000000
	.align		4
        /*000c*/ 	.word	0xfffffffe
	.align		4
        /*0010*/ 	.word	0x00000000
	.align		4
        /*0014*/ 	.word	0xfffffffd
	.align		4
        /*0018*/ 	.word	0x00000000
	.align		4
        /*001c*/ 	.word	0xfffffffc


//--------------------- .text._Z8Kernel_APfS_S_i  --------------------------
	.section	.text._Z8Kernel_APfS_S_i,"ax",@progbits
	.align	128
        .global         _Z8Kernel_APfS_S_i
        .type           _Z8Kernel_APfS_S_i,@function
        .size           _Z8Kernel_APfS_S_i,(.L_x_3 - _Z8Kernel_APfS_S_i)
        .other          _Z8Kernel_APfS_S_i,@"STO_CUDA_ENTRY STV_DEFAULT"
_Z8Kernel_APfS_S_i:
.text._Z8Kernel_APfS_S_i:
[----:B------:R-:W-:Y:S01]  /*0000*/  LDC R1, c[0x0][0x37c] ;  /* 0x0000df00ff017b82 */ /* 0x000fe20000000800 */
[----:B------:R-:W0:Y:S07]  /*0010*/  S2R R5, SR_CTAID.Y ;  /* 0x0000000000057919 */ /* 0x000e2e0000002600 */
[----:B------:R-:W1:Y:S01]  /*0020*/  LDC R0, c[0x0][0x398] ;  /* 0x0000e600ff007b82 */ /* 0x000e620000000800 */
[----:B------:R-:W2:Y:S01]  /*0030*/  LDCU.64 UR8, c[0x0][0x358] ;  /* 0x00006b00ff0877ac */ /* 0x000ea20008000a00 */
[----:B------:R-:W-:Y:S01]  /*0040*/  HFMA2 R11, -RZ, RZ, 0, 0 ;  /* 0x00000000ff0b7431 */ /* 0x000fe200000001ff */
[----:B------:R-:W0:Y:S01]  /*0050*/  S2R R8, SR_TID.Y ;  /* 0x0000000000087919 */ /* 0x000e220000002200 */
[----:B------:R-:W3:Y:S04]  /*0060*/  S2R R7, SR_CTAID.X ;  /* 0x0000000000077919 */ /* 0x000ee80000002500 */
[----:B------:R-:W4:Y:S01]  /*0070*/  LDC.64 R22, c[0x0][0x390] ;  /* 0x0000e400ff167b82 */ /* 0x000f220000000a00 */
[----:B------:R-:W3:Y:S01]  /*0080*/  S2R R9, SR_TID.X ;  /* 0x0000000000097919 */ /* 0x000ee20000002100 */
[----:B-1----:R-:W-:-:S02]  /*0090*/  ISETP.GE.AND P0, PT, R0, 0x20, PT ;  /* 0x000000200000780c */ /* 0x002fc40003f06270 */
[----:B0-----:R-:W-:Y:S02]  /*00a0*/  LEA R5, R5, R8, 0x5 ;  /* 0x0000000805057211 */ /* 0x001fe400078e28ff */
[----:B---3--:R-:W-:-:S05]  /*00b0*/  LEA R2, R7, R9, 0x5 ;  /* 0x0000000907027211 */ /* 0x008fca00078e28ff */
[----:B------:R-:W-:-:S04]  /*00c0*/  IMAD R3, R5, R0, R2 ;  /* 0x0000000005037224 */ /* 0x000fc800078e0202 */
[----:B----4-:R-:W-:Y:S01]  /*00d0*/  IMAD.WIDE R22, R3, 0x4, R22 ;  /* 0x0000000403167825 */ /* 0x010fe200078e0216 */
[----:B--2---:R-:W-:Y:S06]  /*00e0*/  @!P0 BRA `(.L_x_0) ;  /* 0x0000000400a08947 */ /* 0x004fec0003800000 */
[----:B------:R-:W0:Y:S01]  /*00f0*/  S2UR UR6, SR_CgaCtaId ;  /* 0x00000000000679c3 */ /* 0x000e220000008800 */
[----:B------:R-:W-:Y:S01]  /*0100*/  UMOV UR4, 0x400 ;  /* 0x0000040000047882 */ /* 0x000fe20000000000 */
[----:B------:R-:W-:Y:S01]  /*0110*/  SHF.R.S32.HI R3, RZ, 0x1f, R0 ;  /* 0x0000001fff037819 */ /* 0x000fe20000011400 */
[----:B------:R-:W-:Y:S01]  /*0120*/  UIADD3 UR5, UPT, UPT, UR4, 0x1000, URZ ;  /* 0x0000100004057890 */ /* 0x000fe2000fffe0ff */
[-CC-:B------:R-:W-:Y:S01]  /*0130*/  IMAD R2, R8, R0.reuse, R9.reuse ;  /* 0x0000000008027224 */ /* 0x180fe200078e0209 */
[----:B------:R-:W-:Y:S02]  /*0140*/  MOV R11, RZ ;  /* 0x000000ff000b7202 */ /* 0x000fe40000000f00 */
[----:B------:R-:W-:Y:S01]  /*0150*/  LEA.HI R4, R3, R0, RZ, 0x5 ;  /* 0x0000000003047211 */ /* 0x000fe200078f28ff */
[----:B------:R-:W1:Y:S01]  /*0160*/  LDC.64 R20, c[0x0][0x380] ;  /* 0x0000e000ff147b82 */ /* 0x000e620000000a00 */
[----:B------:R-:W-:Y:S01]  /*0170*/  LEA R3, R7, R2, 0x5 ;  /* 0x0000000207037211 */ /* 0x000fe200078e28ff */
[----:B------:R-:W-:Y:S01]  /*0180*/  IMAD R2, R5, R0, R9 ;  /* 0x0000000005027224 */ /* 0x000fe200078e0209 */
[----:B------:R-:W-:-:S04]  /*0190*/  SHF.R.S32.HI R4, RZ, 0x5, R4 ;  /* 0x00000005ff047819 */ /* 0x000fc80000011404 */
[----:B------:R-:W-:Y:S01]  /*01a0*/  IADD3 R4, PT, PT, -R4, RZ, RZ ;  /* 0x000000ff04047210 */ /* 0x000fe20007ffe1ff */
[----:B------:R-:W2:Y:S01]  /*01b0*/  LDC.64 R18, c[0x0][0x388] ;  /* 0x0000e200ff127b82 */ /* 0x000ea20000000a00 */
[----:B0-----:R-:W-:Y:S02]  /*01c0*/  ULEA UR4, UR6, UR4, 0x18 ;  /* 0x0000000406047291 */ /* 0x001fe4000f8ec0ff */
[----:B------:R-:W-:-:S04]  /*01d0*/  ULEA UR5, UR6, UR5, 0x18 ;  /* 0x0000000506057291 */ /* 0x000fc8000f8ec0ff */
[C---:B------:R-:W-:Y:S02]  /*01e0*/  LEA R16, R8.reuse, UR4, 0x7 ;  /* 0x0000000408107c11 */ /* 0x040fe4000f8e38ff */
[C---:B------:R-:W-:Y:S02]  /*01f0*/  LEA R6, R9.reuse, UR5, 0x2 ;  /* 0x0000000509067c11 */ /* 0x040fe4000f8e10ff */
[----:B------:R-:W-:Y:S02]  /*0200*/  LEA R7, R9, R16, 0x2 ;  /* 0x0000001009077211 */ /* 0x000fe400078e10ff */
[----:B------:R-:W-:-:S07]  /*0210*/  LEA R5, R8, R6, 0x7 ;  /* 0x0000000608057211 */ /* 0x000fce00078e38ff */
.L_x_1:
[----:B-1----:R-:W-:-:S04]  /*0220*/  IMAD.WIDE R24, R2, 0x4, R20 ;  /* 0x0000000402187825 */ /* 0x002fc800078e0214 */
[----:B--2---:R-:W-:Y:S02]  /*0230*/  IMAD.WIDE.U32 R8, R3, 0x4, R18 ;  /* 0x0000000403087825 */ /* 0x004fe400078e0012 */
[----:B------:R-:W2:Y:S04]  /*0240*/  LDG.E R24, desc[UR8][R24.64] ;  /* 0x0000000818187981 */ /* 0x000ea8000c1e1900 */
[----:B------:R-:W3:Y:S01]  /*0250*/  LDG.E R26, desc[UR8][R8.64] ;  /* 0x00000008081a7981 */ /* 0x000ee2000c1e1900 */
[----:B------:R-:W-:Y:S02]  /*0260*/  IADD3 R4, PT, PT, R4, 0x1, RZ ;  /* 0x0000000104047810 */ /* 0x000fe40007ffe0ff */
[----:B------:R-:W-:Y:S02]  /*0270*/  IADD3 R2, PT, PT, R2, 0x20, RZ ;  /* 0x0000002002027810 */ /* 0x000fe40007ffe0ff */
[----:B------:R-:W-:-:S02]  /*0280*/  ISETP.NE.AND P0, PT, R4, RZ, PT ;  /* 0x000000ff0400720c */ /* 0x000fc40003f05270 */
[----:B------:R-:W-:Y:S01]  /*0290*/  LEA R3, R0, R3, 0x5 ;  /* 0x0000000300037211 */ /* 0x000fe200078e28ff */
[----:B--2---:R-:W-:Y:S04]  /*02a0*/  STS [R7], R24 ;  /* 0x0000001807007388 */ /* 0x004fe80000000800 */
[----:B---3--:R-:W-:Y:S01]  /*02b0*/  STS [R5], R26 ;  /* 0x0000001a05007388 */ /* 0x008fe20000000800 */
[----:B------:R-:W-:Y:S06]  /*02c0*/  BAR.SYNC.DEFER_BLOCKING 0x0 ;  /* 0x0000000000007b1d */ /* 0x000fec0000010000 */
[----:B------:R-:W-:Y:S04]  /*02d0*/  LDS R10, [R6] ;  /* 0x00000000060a7984 */ /* 0x000fe80000000800 */
[----:B------:R-:W0:Y:S04]  /*02e0*/  LDS.128 R12, [R16] ;  /* 0x00000000100c7984 */ /* 0x000e280000000c00 */
[----:B------:R-:W1:Y:S04]  /*02f0*/  LDS R27, [R6+0x80] ;  /* 0x00008000061b7984 */ /* 0x000e680000000800 */
[----:B------:R-:W2:Y:S04]  /*0300*/  LDS R17, [R6+0x100] ;  /* 0x0001000006117984 */ /* 0x000ea80000000800 */
[----:B------:R-:W3:Y:S04]  /*0310*/  LDS R29, [R6+0x180] ;  /* 0x00018000061d7984 */ /* 0x000ee80000000800 */
[----:B------:R-:W-:Y:S01]  /*0320*/  LDS R25, [R6+0x380] ;  /* 0x0003800006197984 */ /* 0x000fe20000000800 */
[----:B0-----:R-:W-:-:S03]  /*0330*/  FFMA R10, R12, R10, R11 ;  /* 0x0000000a0c0a7223 */ /* 0x001fc6000000000b */
[----:B------:R-:W-:Y:S01]  /*0340*/  LDS R12, [R6+0x280] ;  /* 0x00028000060c7984 */ /* 0x000fe20000000800 */
[----:B-1----:R-:W-:-:S03]  /*0350*/  FFMA R28, R27, R13, R10 ;  /* 0x0000000d1b1c7223 */ /* 0x002fc6000000000a */
[----:B------:R-:W-:Y:S01]  /*0360*/  LDS R13, [R6+0x200] ;  /* 0x00020000060d7984 */ /* 0x000fe20000000800 */
[----:B--2---:R-:W-:-:S03]  /*0370*/  FFMA R14, R17, R14, R28 ;  /* 0x0000000e110e7223 */ /* 0x004fc6000000001c */
[----:B------:R-:W0:Y:S01]  /*0380*/  LDS.128 R8, [R16+0x10] ;  /* 0x0000100010087984 */ /* 0x000e220000000c00 */
[----:B---3--:R-:W-:-:S03]  /*0390*/  FFMA R15, R29, R15, R14 ;  /* 0x0000000f1d0f7223 */ /* 0x008fc6000000000e */
[----:B------:R-:W1:Y:S01]  /*03a0*/  LDS R17, [R6+0x300] ;  /* 0x0003000006117984 */ /* 0x000e620000000800 */
[----:B0-----:R-:W-:-:S03]  /*03b0*/  FFMA R13, R8, R13, R15 ;  /* 0x0000000d080d7223 */ /* 0x001fc6000000000f */
[----:B------:R-:W-:Y:S01]  /*03c0*/  LDS R8, [R6+0x480] ;  /* 0x0004800006087984 */ /* 0x000fe20000000800 */
[----:B------:R-:W-:-:S03]  /*03d0*/  FFMA R24, R12, R9, R13 ;  /* 0x000000090c187223 */ /* 0x000fc6000000000d */
[----:B------:R-:W-:Y:S01]  /*03e0*/  LDS R9, [R6+0x400] ;  /* 0x0004000006097984 */ /* 0x000fe20000000800 */
[----:B-1----:R-:W-:-:S03]  /*03f0*/  FFMA R10, R17, R10, R24 ;  /* 0x0000000a110a7223 */ /* 0x002fc60000000018 */
[----:B------:R-:W0:Y:S01]  /*0400*/  LDS.128 R12, [R16+0x20] ;  /* 0x00002000100c7984 */ /* 0x000e220000000c00 */
[----:B------:R-:W-:-:S03]  /*0410*/  FFMA R11, R25, R11, R10 ;  /* 0x0000000b190b7223 */ /* 0x000fc6000000000a */
[----:B------:R-:W1:Y:S04]  /*0420*/  LDS R17, [R6+0x500] ;  /* 0x0005000006117984 */ /* 0x000e680000000800 */
[----:B------:R-:W2:Y:S01]  /*0430*/  LDS R25, [R6+0x580] ;  /* 0x0005800006197984 */ /* 0x000ea20000000800 */
[----:B0-----:R-:W-:-:S03]  /*0440*/  FFMA R9, R12, R9, R11 ;  /* 0x000000090c097223 */ /* 0x001fc6000000000b */
[----:B------:R-:W-:Y:S01]  /*0450*/  LDS R12, [R6+0x680] ;  /* 0x00068000060c7984 */ /* 0x000fe20000000800 */
[----:B------:R-:W-:-:S03]  /*0460*/  FFMA R24, R8, R13, R9 ;  /* 0x0000000d08187223 */ /* 0x000fc60000000009 */
[----:B------:R-:W-:Y:S01]  /*0470*/  LDS R13, [R6+0x600] ;  /* 0x00060000060d7984 */ /* 0x000fe20000000800 */
[----:B-1----:R-:W-:-:S03]  /*0480*/  FFMA R14, R17, R14, R24 ;  /* 0x0000000e110e7223 */ /* 0x002fc60000000018 */
[----:B------:R-:W0:Y:S01]  /*0490*/  LDS.128 R8, [R16+0x30] ;  /* 0x0000300010087984 */ /* 0x000e220000000c00 */
[----:B--2---:R-:W-:-:S03]  /*04a0*/  FFMA R15, R25, R15, R14 ;  /* 0x0000000f190f7223 */ /* 0x004fc6000000000e */
        /* <DEDUP_REMOVED lines=19> */
[----:B------:R-:W-:Y:S04]  /*05e0*/  LDS R24, [R6+0xc80] ;  /* 0x000c800006187984 */ /* 0x000fe80000000800 */
[----:B------:R-:W-:Y:S01]  /*05f0*/  LDS R17, [R6+0xd00] ;  /* 0x000d000006117984 */ /* 0x000fe20000000800 */
[----:B0-----:R-:W-:-:S03]  /*0600*/  FFMA R13, R8, R13, R15 ;  /* 0x0000000d080d7223 */ /* 0x001fc6000000000f */
[----:B------:R-:W0:Y:S01]  /*0610*/  LDS R8, [R6+0xb80] ;  /* 0x000b800006087984 */ /* 0x000e220000000800 */
[----:B------:R-:W-:-:S03]  /*0620*/  FFMA R26, R12, R9, R13 ;  /* 0x000000090c1a7223 */ /* 0x000fc6000000000d */
[----:B------:R-:W-:Y:S01]  /*0630*/  LDS R9, [R6+0xc00] ;  /* 0x000c000006097984 */ /* 0x000fe20000000800 */
[----:B-1----:R-:W-:-:S03]  /*0640*/  FFMA R25, R25, R10, R26 ;  /* 0x0000000a19197223 */ /* 0x002fc6000000001a */
[----:B------:R-:W1:Y:S01]  /*0650*/  LDS.128 R12, [R16+0x60] ;  /* 0x00006000100c7984 */ /* 0x000e620000000c00 */
[----:B0-----:R-:W-:-:S03]  /*0660*/  FFMA R11, R8, R11, R25 ;  /* 0x0000000b080b7223 */ /* 0x001fc60000000019 */
[----:B------:R-:W-:Y:S01]  /*0670*/  LDS R25, [R6+0xf80] ;  /* 0x000f800006197984 */ /* 0x000fe20000000800 */
[----:B-1----:R-:W-:-:S03]  /*0680*/  FFMA R9, R12, R9, R11 ;  /* 0x000000090c097223 */ /* 0x002fc6000000000b */
[----:B------:R-:W0:Y:S01]  /*0690*/  LDS R12, [R6+0xd80] ;  /* 0x000d8000060c7984 */ /* 0x000e220000000800 */
[----:B------:R-:W-:-:S03]  /*06a0*/  FFMA R26, R24, R13, R9 ;  /* 0x0000000d181a7223 */ /* 0x000fc60000000009 */
[----:B------:R-:W-:Y:S01]  /*06b0*/  LDS R13, [R6+0xe00] ;  /* 0x000e0000060d7984 */ /* 0x000fe20000000800 */
[----:B------:R-:W-:-:S03]  /*06c0*/  FFMA R17, R17, R14, R26 ;  /* 0x0000000e11117223 */ /* 0x000fc6000000001a */
[----:B------:R-:W1:Y:S04]  /*06d0*/  LDS.128 R8, [R16+0x70] ;  /* 0x0000700010087984 */ /* 0x000e680000000c00 */
[----:B------:R-:W2:Y:S04]  /*06e0*/  LDS R24, [R6+0xe80] ;  /* 0x000e800006187984 */ /* 0x000ea80000000800 */
[----:B------:R-:W3:Y:S01]  /*06f0*/  LDS R14, [R6+0xf00] ;  /* 0x000f0000060e7984 */ /* 0x000ee20000000800 */
[----:B0-----:R-:W-:-:S04]  /*0700*/  FFMA R15, R12, R15, R17 ;  /* 0x0000000f0c0f7223 */ /* 0x001fc80000000011 */
[----:B-1----:R-:W-:-:S04]  /*0710*/  FFMA R13, R8, R13, R15 ;  /* 0x0000000d080d7223 */ /* 0x002fc8000000000f */
[----:B--2---:R-:W-:-:S04]  /*0720*/  FFMA R9, R24, R9, R13 ;  /* 0x0000000918097223 */ /* 0x004fc8000000000d */
[----:B---3--:R-:W-:-:S04]  /*0730*/  FFMA R10, R14, R10, R9 ;  /* 0x0000000a0e0a7223 */ /* 0x008fc80000000009 */
[----:B------:R-:W-:Y:S01]  /*0740*/  FFMA R11, R25, R11, R10 ;  /* 0x0000000b190b7223 */ /* 0x000fe2000000000a */
[----:B------:R-:W-:Y:S06]  /*0750*/  BAR.SYNC.DEFER_BLOCKING 0x0 ;  /* 0x0000000000007b1d */ /* 0x000fec0000010000 */
[----:B------:R-:W-:Y:S05]  /*0760*/  @P0 BRA `(.L_x_1) ;  /* 0xfffffff800ac0947 */ /* 0x000fea000383ffff */
.L_x_0:
[----:B------:R-:W-:Y:S01]  /*0770*/  STG.E desc[UR8][R22.64], R11 ;  /* 0x0000000b16007986 */ /* 0x000fe2000c101908 */
[----:B------:R-:W-:Y:S05]  /*0780*/  EXIT ;  /* 0x000000000000794d */ /* 0x000fea0003800000 */
.L_x_2:
[----:B------:R-:W-:-:S00]  /*0790*/  BRA `(.L_x_2) ;  /* 0xfffffffc00fc7947 */ /* 0x000fc0000383ffff */
[----:B------:R-:W-:-:S00]  /*07a0*/  NOP ;  /* 0x0000000000007918 */ /* 0x000fc00000000000 */
        /* <DEDUP_REMOVED lines=13> */
.L_x_3:


//--------------------- .nv.shared._Z8Kernel_APfS_S_i --------------------------
	.section	.nv.shared._Z8Kernel_APfS_S_i,"aw",@nobits
	.sectionflags	@""
	.align	4
.nv.shared._Z8Kernel_APfS_S_i:
	.zero		9216


//--------------------- .nv.shared.reserved.0     --------------------------
	.section	.nv.shared.reserved.0,"aw",@nobits
	.weak		__nv_reservedSMEM_offset_0_alias
	.size		__nv_reservedSMEM_offset_0_alias, 0, 64
	.other		__nv_reservedSMEM_offset_0_alias,@"STO_CUDA_RESERVED_SHARED STV_DEFAULT"
__nv_reservedSMEM_offset_0_alias:
	.zero		0
	.zero		64


//--------------------- .nv.constant0._Z8Kernel_APfS_S_i --------------------------
	.section	.nv.constant0._Z8Kernel_APfS_S_i,"a",@progbits
	.sectionflags	@""
	.align	4
.nv.constant0._Z8Kernel_APfS_S_i:
	.zero		924


//--------------------- SYMBOLS --------------------------

	.type		.nv.reservedSmem.offset0,@object
	.size		.nv.reservedSmem.offset0,0x4
	.type		.nv.reservedSmem.cap,@object
	.size		.nv.reservedSmem.cap,0x4
